//
// Generated by NVIDIA NVVM Compiler
//
// Compiler Build ID: CL-36424714
// Cuda compilation tools, release 13.0, V13.0.88
// Based on NVVM 20.0.0
//

.version 9.0
.target sm_100
.address_size 64

	// .globl	_Z12simpleKernelv
.extern .func  (.param .b32 func_retval0) vprintf
(
	.param .b64 vprintf_param_0,
	.param .b64 vprintf_param_1
)
;
.global .align 1 .b8 $str[15] = {72, 101, 108, 108, 111, 44, 32, 87, 111, 114, 108, 100, 33, 10};

.visible .entry _Z12simpleKernelv()
{
	.reg .b32 	%r<3>;
	.reg .b64 	%rd<3>;

	mov.u64 	%rd1, $str;
	cvta.global.u64 	%rd2, %rd1;
	{ // callseq 0, 0
	.param .b64 param0;
	st.param.b64 	[param0], %rd2;
	.param .b64 param1;
	st.param.b64 	[param1], 0;
	.param .b32 retval0;
	call.uni (retval0), 
	vprintf, 
	(
	param0, 
	param1
	);
	ld.param.b32 	%r1, [retval0];
	} // callseq 0
	ret;

}


// ===== COMPILED SASS (sm_100) =====

	.target	sm_100

	.elftype	@"ET_EXEC"


//--------------------- .note.nv.tkinfo           --------------------------
	.section	.note.nv.tkinfo,"",@"SHT_NOTE"
	.sectionflags	@"SHF_NOTE_NV_TKINFO"
	.tkinfo
        /*0018*/ 	.word	0x00000002
        /*0030*/ 	.string	""
        /*0030*/ 	.string	"ptxas"
        /*0030*/ 	.string	"Cuda compilation tools, release 13.0, V13.0.88"
        /*0030*/ 	.string	"Build cuda_13.0.r13.0/compiler.36424714_0"
        /*0030*/ 	.string	"-arch sm_100 -m 64 "



//--------------------- .note.nv.cuinfo           --------------------------
	.section	.note.nv.cuinfo,"",@"SHT_NOTE"
	.sectionflags	@"SHF_NOTE_NV_CUINFO"
        /*0018*/ 	.short	0x0002
        /*001a*/ 	.short	0x0064
        /*001c*/ 	.short	0x0082
	.zero		2


//--------------------- .nv.info                  --------------------------
	.section	.nv.info,"",@"SHT_CUDA_INFO"
	.align	4


	//----- nvinfo : EIATTR_REGCOUNT
	.align		4
        /*0000*/ 	.byte	0x04, 0x2f
        /*0002*/ 	.short	(.L_2 - .L_1)
	.align		4
.L_1:
        /*0004*/ 	.word	index@(_Z12simpleKernelv)
        /*0008*/ 	.word	0x00000018


	//----- nvinfo : EIATTR_FRAME_SIZE
	.align		4
.L_2:
        /*000c*/ 	.byte	0x04, 0x11
        /*000e*/ 	.short	(.L_4 - .L_3)
	.align		4
.L_3:
        /*0010*/ 	.word	index@(_Z12simpleKernelv)
        /*0014*/ 	.word	0x00000000


	//----- nvinfo : EIATTR_MIN_STACK_SIZE
	.align		4
.L_4:
        /*0018*/ 	.byte	0x04, 0x12
        /*001a*/ 	.short	(.L_6 - .L_5)
	.align		4
.L_5:
        /*001c*/ 	.word	index@(_Z12simpleKernelv)
        /*0020*/ 	.word	0x00000000
.L_6:


//--------------------- .nv.compat                --------------------------
	.section	.nv.compat,"",@"SHT_CUDA_COMPAT_INFO"
	.align	4
        /*0000*/ 	.byte	0x02, 0x09, 0x00, 0x00, 0x02, 0x02, 0x01, 0x00, 0x02, 0x05, 0x05, 0x00, 0x03, 0x07, 0x01, 0x01
        /*0010*/ 	.byte	0x02, 0x03, 0x00, 0x00, 0x02, 0x06, 0x01, 0x00, 0x04, 0x0b, 0x08, 0x00, 0x09, 0x00, 0x00, 0x00
        /*0020*/ 	.byte	0x00, 0x00, 0x00, 0x00


//--------------------- .nv.info._Z12simpleKernelv --------------------------
	.section	.nv.info._Z12simpleKernelv,"",@"SHT_CUDA_INFO"
	.sectionflags	@""
	.align	4


	//----- nvinfo : EIATTR_CUDA_API_VERSION
	.align		4
        /*0000*/ 	.byte	0x04, 0x37
        /*0002*/ 	.short	(.L_8 - .L_7)
.L_7:
        /*0004*/ 	.word	0x00000082


	//----- nvinfo : EIATTR_SPARSE_MMA_MASK
	.align		4
.L_8:
        /*0008*/ 	.byte	0x03, 0x50
        /*000a*/ 	.short	0x0000


	//----- nvinfo : EIATTR_MAXREG_COUNT
	.align		4
        /*000c*/ 	.byte	0x03, 0x1b
        /*000e*/ 	.short	0x00ff


	//----- nvinfo : EIATTR_EXTERNS
	.align		4
        /*0010*/ 	.byte	0x04, 0x0f
        /*0012*/ 	.short	(.L_10 - .L_9)


	//   ....[0]....
	.align		4
.L_9:
        /*0014*/ 	.word	index@(vprintf)


	//----- nvinfo : EIATTR_MERCURY_ISA_VERSION
	.align		4
.L_10:
        /*0018*/ 	.byte	0x03, 0x5f
        /*001a*/ 	.short	0x0101


	//----- nvinfo : EIATTR_VRC_CTA_INIT_COUNT
	.align		4
        /*001c*/ 	.byte	0x02, 0x4a
	.zero		1
	.zero		1


	//----- nvinfo : EIATTR_SYSCALL_OFFSETS
	.align		4
        /*0020*/ 	.byte	0x04, 0x46
        /*0022*/ 	.short	(.L_12 - .L_11)


	//   ....[0]....
.L_11:
        /*0024*/ 	.word	0x00000080


	//----- nvinfo : EIATTR_EXIT_INSTR_OFFSETS
	.align		4
.L_12:
        /*0028*/ 	.byte	0x04, 0x1c
        /*002a*/ 	.short	(.L_14 - .L_13)


	//   ....[0]....
.L_13:
        /*002c*/ 	.word	0x00000090


	//----- nvinfo : EIATTR_SW_WAR
	.align		4
.L_14:
        /*0030*/ 	.byte	0x04, 0x36
        /*0032*/ 	.short	(.L_16 - .L_15)
.L_15:
        /*0034*/ 	.word	0x00000008
.L_16:


//--------------------- .nv.callgraph             --------------------------
	.section	.nv.callgraph,"",@"SHT_CUDA_CALLGRAPH"
	.align	4
	.sectionentsize	8
	.align		4
        /*0000*/ 	.word	0x00000000
	.align		4
        /*0004*/ 	.word	0xffffffff
	.align		4
        /*0008*/ 	.word	index@(_Z12simpleKernelv)
	.align		4
        /*000c*/ 	.word	index@(vprintf)
	.align		4
        /*0010*/ 	.word	0x00000000
	.align		4
        /*0014*/ 	.word	0xfffffffe
	.align		4
        /*0018*/ 	.word	0x00000000
	.align		4
        /*001c*/ 	.word	0xfffffffd
	.align		4
        /*0020*/ 	.word	0x00000000
	.align		4
        /*0024*/ 	.word	0xfffffffc


//--------------------- .nv.constant4             --------------------------
	.section	.nv.constant4,"a",@progbits
	.align	8
	.align		8
.nv.constant4:
        /*0000*/ 	.dword	vprintf
	.align		8
        /*0008*/ 	.dword	$str


//--------------------- .text._Z12simpleKernelv   --------------------------
	.section	.text._Z12simpleKernelv,"ax",@progbits
	.align	128
        .global         _Z12simpleKernelv
        .type           _Z12simpleKernelv,@function
        .size           _Z12simpleKernelv,(.L_x_2 - _Z12simpleKernelv)
        .other          _Z12simpleKernelv,@"STO_CUDA_ENTRY STV_DEFAULT"
_Z12simpleKernelv:
.text._Z12simpleKernelv:
[----:B------:R-:W0:Y:S01]  /*0000*/  LDC R1, c[0x0][0x37c] ;  /* 0x0000df00ff017b82 */ /* 0x000e220000000800 */
[----:B------:R-:W-:Y:S01]  /*0010*/  MOV R0, 0x0 ;  /* 0x0000000000007802 */ /* 0x000fe20000000f00 */
[----:B------:R-:W1:Y:S01]  /*0020*/  LDCU.64 UR4, c[0x4][0x8] ;  /* 0x01000100ff0477ac */ /* 0x000e620008000a00 */
[----:B------:R-:W-:-:S05]  /*0030*/  CS2R R6, SRZ ;  /* 0x0000000000067805 */ /* 0x000fca000001ff00 */
[----:B------:R2:W3:Y:S01]  /*0040*/  LDC.64 R2, c[0x4][R0] ;  /* 0x0100000000027b82 */ /* 0x0004e20000000a00 */
[----:B-1----:R-:W-:Y:S02]  /*0050*/  IMAD.U32 R4, RZ, RZ, UR4 ;  /* 0x00000004ff047e24 */ /* 0x002fe4000f8e00ff */
[----:B--2---:R-:W-:-:S07]  /*0060*/  IMAD.U32 R5, RZ, RZ, UR5 ;  /* 0x00000005ff057e24 */ /* 0x004fce000f8e00ff */
[----:B------:R-:W-:-:S07]  /*0070*/  LEPC R20, `(.L_x_0) ;  /* 0x000000001014794e */ /* 0x000fce0000000000 */
[----:B0--3--:R-:W-:Y:S05]  /*0080*/  CALL.ABS.NOINC R2 ;  /* 0x0000000002007343 */ /* 0x009fea0003c00000 */
.L_x_0:
[----:B------:R-:W-:Y:S05]  /*0090*/  EXIT ;  /* 0x000000000000794d */ /* 0x000fea0003800000 */
.L_x_1:
[----:B------:R-:W-:-:S00]  /*00a0*/  BRA `(.L_x_1) ;  /* 0xfffffffc00fc7947 */ /* 0x000fc0000383ffff */
[----:B------:R-:W-:-:S00]  /*00b0*/  NOP ;  /* 0x0000000000007918 */ /* 0x000fc00000000000 */
        /* <DEDUP_REMOVED lines=12> */
.L_x_2:


//--------------------- .nv.global.init           --------------------------
	.section	.nv.global.init,"aw",@progbits
.nv.global.init:
	.type		$str,@object
	.size		$str,(.L_0 - $str)
$str:
        /*0000*/ 	.byte	0x48, 0x65, 0x6c, 0x6c, 0x6f, 0x2c, 0x20, 0x57, 0x6f, 0x72, 0x6c, 0x64, 0x21, 0x0a, 0x00
.L_0:


//--------------------- .nv.shared.reserved.0     --------------------------
	.section	.nv.shared.reserved.0,"aw",@nobits
	.weak		__nv_reservedSMEM_offset_0_alias
	.size		__nv_reservedSMEM_offset_0_alias, 0, 64
	.other		__nv_reservedSMEM_offset_0_alias,@"STO_CUDA_RESERVED_SHARED STV_DEFAULT"
__nv_reservedSMEM_offset_0_alias:
	.zero		0
	.zero		64


//--------------------- .nv.constant0._Z12simpleKernelv --------------------------
	.section	.nv.constant0._Z12simpleKernelv,"a",@progbits
	.sectionflags	@""
	.align	4
.nv.constant0._Z12simpleKernelv:
	.zero		896


//--------------------- SYMBOLS --------------------------

	.type		.nv.reservedSmem.offset0,@object
	.size		.nv.reservedSmem.offset0,0x4
	.type		vprintf,@function
